//
// Generated by NVIDIA NVVM Compiler
//
// Compiler Build ID: CL-36424714
// Cuda compilation tools, release 13.0, V13.0.88
// Based on NVVM 20.0.0
//

.version 9.0
.target sm_100
.address_size 64

	// .globl	_Z8kernel_av

.visible .entry _Z8kernel_av()
{


	ret;

}
	// .globl	_Z8kernel_bv
.visible .entry _Z8kernel_bv()
{


	ret;

}
	// .globl	_Z8kernel_cv
.visible .entry _Z8kernel_cv()
{


	ret;

}
	// .globl	_Z8kernel_dv
.visible .entry _Z8kernel_dv()
{


	ret;

}


// ===== COMPILED SASS (sm_100) =====

	.target	sm_100

	.elftype	@"ET_EXEC"


//--------------------- .note.nv.tkinfo           --------------------------
	.section	.note.nv.tkinfo,"",@"SHT_NOTE"
	.sectionflags	@"SHF_NOTE_NV_TKINFO"
	.tkinfo
        /*0018*/ 	.word	0x00000002
        /*0030*/ 	.string	""
        /*0030*/ 	.string	"ptxas"
        /*0030*/ 	.string	"Cuda compilation tools, release 13.0, V13.0.88"
        /*0030*/ 	.string	"Build cuda_13.0.r13.0/compiler.36424714_0"
        /*0030*/ 	.string	"-arch sm_100 -m 64 "



//--------------------- .note.nv.cuinfo           --------------------------
	.section	.note.nv.cuinfo,"",@"SHT_NOTE"
	.sectionflags	@"SHF_NOTE_NV_CUINFO"
        /*0018*/ 	.short	0x0002
        /*001a*/ 	.short	0x0064
        /*001c*/ 	.short	0x0082
	.zero		2


//--------------------- .nv.info                  --------------------------
	.section	.nv.info,"",@"SHT_CUDA_INFO"
	.align	4


	//----- nvinfo : EIATTR_REGCOUNT
	.align		4
        /*0000*/ 	.byte	0x04, 0x2f
        /*0002*/ 	.short	(.L_1 - .L_0)
	.align		4
.L_0:
        /*0004*/ 	.word	index@(_Z8kernel_av)
        /*0008*/ 	.word	0x00000004


	//----- nvinfo : EIATTR_FRAME_SIZE
	.align		4
.L_1:
        /*000c*/ 	.byte	0x04, 0x11
        /*000e*/ 	.short	(.L_3 - .L_2)
	.align		4
.L_2:
        /*0010*/ 	.word	index@(_Z8kernel_av)
        /*0014*/ 	.word	0x00000000


	//----- nvinfo : EIATTR_REGCOUNT
	.align		4
.L_3:
        /*0018*/ 	.byte	0x04, 0x2f
        /*001a*/ 	.short	(.L_5 - .L_4)
	.align		4
.L_4:
        /*001c*/ 	.word	index@(_Z8kernel_bv)
        /*0020*/ 	.word	0x00000004


	//----- nvinfo : EIATTR_FRAME_SIZE
	.align		4
.L_5:
        /*0024*/ 	.byte	0x04, 0x11
        /*0026*/ 	.short	(.L_7 - .L_6)
	.align		4
.L_6:
        /*0028*/ 	.word	index@(_Z8kernel_bv)
        /*002c*/ 	.word	0x00000000


	//----- nvinfo : EIATTR_REGCOUNT
	.align		4
.L_7:
        /*0030*/ 	.byte	0x04, 0x2f
        /*0032*/ 	.short	(.L_9 - .L_8)
	.align		4
.L_8:
        /*0034*/ 	.word	index@(_Z8kernel_cv)
        /*0038*/ 	.word	0x00000004


	//----- nvinfo : EIATTR_FRAME_SIZE
	.align		4
.L_9:
        /*003c*/ 	.byte	0x04, 0x11
        /*003e*/ 	.short	(.L_11 - .L_10)
	.align		4
.L_10:
        /*0040*/ 	.word	index@(_Z8kernel_cv)
        /*0044*/ 	.word	0x00000000


	//----- nvinfo : EIATTR_REGCOUNT
	.align		4
.L_11:
        /*0048*/ 	.byte	0x04, 0x2f
        /*004a*/ 	.short	(.L_13 - .L_12)
	.align		4
.L_12:
        /*004c*/ 	.word	index@(_Z8kernel_dv)
        /*0050*/ 	.word	0x00000004


	//----- nvinfo : EIATTR_FRAME_SIZE
	.align		4
.L_13:
        /*0054*/ 	.byte	0x04, 0x11
        /*0056*/ 	.short	(.L_15 - .L_14)
	.align		4
.L_14:
        /*0058*/ 	.word	index@(_Z8kernel_dv)
        /*005c*/ 	.word	0x00000000


	//----- nvinfo : EIATTR_MIN_STACK_SIZE
	.align		4
.L_15:
        /*0060*/ 	.byte	0x04, 0x12
        /*0062*/ 	.short	(.L_17 - .L_16)
	.align		4
.L_16:
        /*0064*/ 	.word	index@(_Z8kernel_dv)
        /*0068*/ 	.word	0x00000000


	//----- nvinfo : EIATTR_MIN_STACK_SIZE
	.align		4
.L_17:
        /*006c*/ 	.byte	0x04, 0x12
        /*006e*/ 	.short	(.L_19 - .L_18)
	.align		4
.L_18:
        /*0070*/ 	.word	index@(_Z8kernel_cv)
        /*0074*/ 	.word	0x00000000


	//----- nvinfo : EIATTR_MIN_STACK_SIZE
	.align		4
.L_19:
        /*0078*/ 	.byte	0x04, 0x12
        /*007a*/ 	.short	(.L_21 - .L_20)
	.align		4
.L_20:
        /*007c*/ 	.word	index@(_Z8kernel_bv)
        /*0080*/ 	.word	0x00000000


	//----- nvinfo : EIATTR_MIN_STACK_SIZE
	.align		4
.L_21:
        /*0084*/ 	.byte	0x04, 0x12
        /*0086*/ 	.short	(.L_23 - .L_22)
	.align		4
.L_22:
        /*0088*/ 	.word	index@(_Z8kernel_av)
        /*008c*/ 	.word	0x00000000
.L_23:


//--------------------- .nv.compat                --------------------------
	.section	.nv.compat,"",@"SHT_CUDA_COMPAT_INFO"
	.align	4
        /*0000*/ 	.byte	0x02, 0x09, 0x00, 0x00, 0x02, 0x02, 0x01, 0x00, 0x02, 0x05, 0x05, 0x00, 0x03, 0x07, 0x01, 0x01
        /*0010*/ 	.byte	0x02, 0x03, 0x00, 0x00, 0x02, 0x06, 0x01, 0x00, 0x04, 0x0b, 0x08, 0x00, 0x09, 0x00, 0x00, 0x00
        /*0020*/ 	.byte	0x00, 0x00, 0x00, 0x00


//--------------------- .nv.info._Z8kernel_dv     --------------------------
	.section	.nv.info._Z8kernel_dv,"",@"SHT_CUDA_INFO"
	.sectionflags	@""
	.align	4


	//----- nvinfo : EIATTR_CUDA_API_VERSION
	.align		4
        /*0000*/ 	.byte	0x04, 0x37
        /*0002*/ 	.short	(.L_25 - .L_24)
.L_24:
        /*0004*/ 	.word	0x00000082


	//----- nvinfo : EIATTR_SPARSE_MMA_MASK
	.align		4
.L_25:
        /*0008*/ 	.byte	0x03, 0x50
        /*000a*/ 	.short	0x0000


	//----- nvinfo : EIATTR_MAXREG_COUNT
	.align		4
        /*000c*/ 	.byte	0x03, 0x1b
        /*000e*/ 	.short	0x00ff


	//----- nvinfo : EIATTR_MERCURY_ISA_VERSION
	.align		4
        /*0010*/ 	.byte	0x03, 0x5f
        /*0012*/ 	.short	0x0101


	//----- nvinfo : EIATTR_VRC_CTA_INIT_COUNT
	.align		4
        /*0014*/ 	.byte	0x02, 0x4a
	.zero		1
	.zero		1


	//----- nvinfo : EIATTR_EXIT_INSTR_OFFSETS
	.align		4
        /*0018*/ 	.byte	0x04, 0x1c
        /*001a*/ 	.short	(.L_27 - .L_26)


	//   ....[0]....
.L_26:
        /*001c*/ 	.word	0x00000010


	//----- nvinfo : EIATTR_SW_WAR
	.align		4
.L_27:
        /*0020*/ 	.byte	0x04, 0x36
        /*0022*/ 	.short	(.L_29 - .L_28)
.L_28:
        /*0024*/ 	.word	0x00000008
.L_29:


//--------------------- .nv.info._Z8kernel_cv     --------------------------
	.section	.nv.info._Z8kernel_cv,"",@"SHT_CUDA_INFO"
	.sectionflags	@""
	.align	4


	//----- nvinfo : EIATTR_CUDA_API_VERSION
	.align		4
        /*0000*/ 	.byte	0x04, 0x37
        /*0002*/ 	.short	(.L_31 - .L_30)
.L_30:
        /*0004*/ 	.word	0x00000082


	//----- nvinfo : EIATTR_SPARSE_MMA_MASK
	.align		4
.L_31:
        /*0008*/ 	.byte	0x03, 0x50
        /*000a*/ 	.short	0x0000


	//----- nvinfo : EIATTR_MAXREG_COUNT
	.align		4
        /*000c*/ 	.byte	0x03, 0x1b
        /*000e*/ 	.short	0x00ff


	//----- nvinfo : EIATTR_MERCURY_ISA_VERSION
	.align		4
        /*0010*/ 	.byte	0x03, 0x5f
        /*0012*/ 	.short	0x0101


	//----- nvinfo : EIATTR_VRC_CTA_INIT_COUNT
	.align		4
        /*0014*/ 	.byte	0x02, 0x4a
	.zero		1
	.zero		1


	//----- nvinfo : EIATTR_EXIT_INSTR_OFFSETS
	.align		4
        /*0018*/ 	.byte	0x04, 0x1c
        /*001a*/ 	.short	(.L_33 - .L_32)


	//   ....[0]....
.L_32:
        /*001c*/ 	.word	0x00000010


	//----- nvinfo : EIATTR_SW_WAR
	.align		4
.L_33:
        /*0020*/ 	.byte	0x04, 0x36
        /*0022*/ 	.short	(.L_35 - .L_34)
.L_34:
        /*0024*/ 	.word	0x00000008
.L_35:


//--------------------- .nv.info._Z8kernel_bv     --------------------------
	.section	.nv.info._Z8kernel_bv,"",@"SHT_CUDA_INFO"
	.sectionflags	@""
	.align	4


	//----- nvinfo : EIATTR_CUDA_API_VERSION
	.align		4
        /*0000*/ 	.byte	0x04, 0x37
        /*0002*/ 	.short	(.L_37 - .L_36)
.L_36:
        /*0004*/ 	.word	0x00000082


	//----- nvinfo : EIATTR_SPARSE_MMA_MASK
	.align		4
.L_37:
        /*0008*/ 	.byte	0x03, 0x50
        /*000a*/ 	.short	0x0000


	//----- nvinfo : EIATTR_MAXREG_COUNT
	.align		4
        /*000c*/ 	.byte	0x03, 0x1b
        /*000e*/ 	.short	0x00ff


	//----- nvinfo : EIATTR_MERCURY_ISA_VERSION
	.align		4
        /*0010*/ 	.byte	0x03, 0x5f
        /*0012*/ 	.short	0x0101


	//----- nvinfo : EIATTR_VRC_CTA_INIT_COUNT
	.align		4
        /*0014*/ 	.byte	0x02, 0x4a
	.zero		1
	.zero		1


	//----- nvinfo : EIATTR_EXIT_INSTR_OFFSETS
	.align		4
        /*0018*/ 	.byte	0x04, 0x1c
        /*001a*/ 	.short	(.L_39 - .L_38)


	//   ....[0]....
.L_38:
        /*001c*/ 	.word	0x00000010


	//----- nvinfo : EIATTR_SW_WAR
	.align		4
.L_39:
        /*0020*/ 	.byte	0x04, 0x36
        /*0022*/ 	.short	(.L_41 - .L_40)
.L_40:
        /*0024*/ 	.word	0x00000008
.L_41:


//--------------------- .nv.info._Z8kernel_av     --------------------------
	.section	.nv.info._Z8kernel_av,"",@"SHT_CUDA_INFO"
	.sectionflags	@""
	.align	4


	//----- nvinfo : EIATTR_CUDA_API_VERSION
	.align		4
        /*0000*/ 	.byte	0x04, 0x37
        /*0002*/ 	.short	(.L_43 - .L_42)
.L_42:
        /*0004*/ 	.word	0x00000082


	//----- nvinfo : EIATTR_SPARSE_MMA_MASK
	.align		4
.L_43:
        /*0008*/ 	.byte	0x03, 0x50
        /*000a*/ 	.short	0x0000


	//----- nvinfo : EIATTR_MAXREG_COUNT
	.align		4
        /*000c*/ 	.byte	0x03, 0x1b
        /*000e*/ 	.short	0x00ff


	//----- nvinfo : EIATTR_MERCURY_ISA_VERSION
	.align		4
        /*0010*/ 	.byte	0x03, 0x5f
        /*0012*/ 	.short	0x0101


	//----- nvinfo : EIATTR_VRC_CTA_INIT_COUNT
	.align		4
        /*0014*/ 	.byte	0x02, 0x4a
	.zero		1
	.zero		1


	//----- nvinfo : EIATTR_EXIT_INSTR_OFFSETS
	.align		4
        /*0018*/ 	.byte	0x04, 0x1c
        /*001a*/ 	.short	(.L_45 - .L_44)


	//   ....[0]....
.L_44:
        /*001c*/ 	.word	0x00000010


	//----- nvinfo : EIATTR_SW_WAR
	.align		4
.L_45:
        /*0020*/ 	.byte	0x04, 0x36
        /*0022*/ 	.short	(.L_47 - .L_46)
.L_46:
        /*0024*/ 	.word	0x00000008
.L_47:


//--------------------- .nv.callgraph             --------------------------
	.section	.nv.callgraph,"",@"SHT_CUDA_CALLGRAPH"
	.align	4
	.sectionentsize	8
	.align		4
        /*0000*/ 	.word	0x00000000
	.align		4
        /*0004*/ 	.word	0xffffffff
	.align		4
        /*0008*/ 	.word	0x00000000
	.align		4
        /*000c*/ 	.word	0xfffffffe
	.align		4
        /*0010*/ 	.word	0x00000000
	.align		4
        /*0014*/ 	.word	0xfffffffd
	.align		4
        /*0018*/ 	.word	0x00000000
	.align		4
        /*001c*/ 	.word	0xfffffffc


//--------------------- .text._Z8kernel_dv        --------------------------
	.section	.text._Z8kernel_dv,"ax",@progbits
	.align	128
        .global         _Z8kernel_dv
        .type           _Z8kernel_dv,@function
        .size           _Z8kernel_dv,(.L_x_4 - _Z8kernel_dv)
        .other          _Z8kernel_dv,@"STO_CUDA_ENTRY STV_DEFAULT"
_Z8kernel_dv:
.text._Z8kernel_dv:
[----:B------:R-:W-:Y:S01]  /*0000*/  LDC R1, c[0x0][0x37c] ;  /* 0x0000df00ff017b82 */ /* 0x000fe20000000800 */
[----:B------:R-:W-:Y:S05]  /*0010*/  EXIT ;  /* 0x000000000000794d */ /* 0x000fea0003800000 */
.L_x_0:
[----:B------:R-:W-:-:S00]  /*0020*/  BRA `(.L_x_0) ;  /* 0xfffffffc00fc7947 */ /* 0x000fc0000383ffff */
[----:B------:R-:W-:-:S00]  /*0030*/  NOP ;  /* 0x0000000000007918 */ /* 0x000fc00000000000 */
        /* <DEDUP_REMOVED lines=12> */
.L_x_4:


//--------------------- .text._Z8kernel_cv        --------------------------
	.section	.text._Z8kernel_cv,"ax",@progbits
	.align	128
        .global         _Z8kernel_cv
        .type           _Z8kernel_cv,@function
        .size           _Z8kernel_cv,(.L_x_5 - _Z8kernel_cv)
        .other          _Z8kernel_cv,@"STO_CUDA_ENTRY STV_DEFAULT"
_Z8kernel_cv:
.text._Z8kernel_cv:
[----:B------:R-:W-:Y:S01]  /*0000*/  LDC R1, c[0x0][0x37c] ;  /* 0x0000df00ff017b82 */ /* 0x000fe20000000800 */
[----:B------:R-:W-:Y:S05]  /*0010*/  EXIT ;  /* 0x000000000000794d */ /* 0x000fea0003800000 */
.L_x_1:
        /* <DEDUP_REMOVED lines=14> */
.L_x_5:


//--------------------- .text._Z8kernel_bv        --------------------------
	.section	.text._Z8kernel_bv,"ax",@progbits
	.align	128
        .global         _Z8kernel_bv
        .type           _Z8kernel_bv,@function
        .size           _Z8kernel_bv,(.L_x_6 - _Z8kernel_bv)
        .other          _Z8kernel_bv,@"STO_CUDA_ENTRY STV_DEFAULT"
_Z8kernel_bv:
.text._Z8kernel_bv:
[----:B------:R-:W-:Y:S01]  /*0000*/  LDC R1, c[0x0][0x37c] ;  /* 0x0000df00ff017b82 */ /* 0x000fe20000000800 */
[----:B------:R-:W-:Y:S05]  /*0010*/  EXIT ;  /* 0x000000000000794d */ /* 0x000fea0003800000 */
.L_x_2:
        /* <DEDUP_REMOVED lines=14> */
.L_x_6:


//--------------------- .text._Z8kernel_av        --------------------------
	.section	.text._Z8kernel_av,"ax",@progbits
	.align	128
        .global         _Z8kernel_av
        .type           _Z8kernel_av,@function
        .size           _Z8kernel_av,(.L_x_7 - _Z8kernel_av)
        .other          _Z8kernel_av,@"STO_CUDA_ENTRY STV_DEFAULT"
_Z8kernel_av:
.text._Z8kernel_av:
[----:B------:R-:W-:Y:S01]  /*0000*/  LDC R1, c[0x0][0x37c] ;  /* 0x0000df00ff017b82 */ /* 0x000fe20000000800 */
[----:B------:R-:W-:Y:S05]  /*0010*/  EXIT ;  /* 0x000000000000794d */ /* 0x000fea0003800000 */
.L_x_3:
        /* <DEDUP_REMOVED lines=14> */
.L_x_7:


//--------------------- .nv.shared.reserved.0     --------------------------
	.section	.nv.shared.reserved.0,"aw",@nobits
	.weak		__nv_reservedSMEM_offset_0_alias
	.size		__nv_reservedSMEM_offset_0_alias, 0, 64
	.other		__nv_reservedSMEM_offset_0_alias,@"STO_CUDA_RESERVED_SHARED STV_DEFAULT"
__nv_reservedSMEM_offset_0_alias:
	.zero		0
	.zero		64


//--------------------- .nv.constant0._Z8kernel_dv --------------------------
	.section	.nv.constant0._Z8kernel_dv,"a",@progbits
	.sectionflags	@""
	.align	4
.nv.constant0._Z8kernel_dv:
	.zero		896


//--------------------- .nv.constant0._Z8kernel_cv --------------------------
	.section	.nv.constant0._Z8kernel_cv,"a",@progbits
	.sectionflags	@""
	.align	4
.nv.constant0._Z8kernel_cv:
	.zero		896


//--------------------- .nv.constant0._Z8kernel_bv --------------------------
	.section	.nv.constant0._Z8kernel_bv,"a",@progbits
	.sectionflags	@""
	.align	4
.nv.constant0._Z8kernel_bv:
	.zero		896


//--------------------- .nv.constant0._Z8kernel_av --------------------------
	.section	.nv.constant0._Z8kernel_av,"a",@progbits
	.sectionflags	@""
	.align	4
.nv.constant0._Z8kernel_av:
	.zero		896


//--------------------- SYMBOLS --------------------------

	.type		.nv.reservedSmem.offset0,@object
	.size		.nv.reservedSmem.offset0,0x4
